//
// Generated by NVIDIA NVVM Compiler
//
// Compiler Build ID: CL-36424714
// Cuda compilation tools, release 13.0, V13.0.88
// Based on NVVM 20.0.0
//

.version 9.0
.target sm_100
.address_size 64

	// .globl	_Z7xor_gpuPmS_S_

.visible .entry _Z7xor_gpuPmS_S_(
	.param .u64 .ptr .align 1 _Z7xor_gpuPmS_S__param_0,
	.param .u64 .ptr .align 1 _Z7xor_gpuPmS_S__param_1,
	.param .u64 .ptr .align 1 _Z7xor_gpuPmS_S__param_2
)
{
	.reg .pred 	%p<3>;
	.reg .b64 	%rd<19>;

	ld.param.u64 	%rd6, [_Z7xor_gpuPmS_S__param_0];
	ld.param.u64 	%rd7, [_Z7xor_gpuPmS_S__param_1];
	ld.param.u64 	%rd8, [_Z7xor_gpuPmS_S__param_2];
	cvta.to.global.u64 	%rd1, %rd8;
	ld.global.u64 	%rd9, [%rd1];
	setp.eq.s64 	%p1, %rd9, 0;
	@%p1 bra 	$L__BB0_3;
	cvta.to.global.u64 	%rd2, %rd6;
	cvta.to.global.u64 	%rd3, %rd7;
	mov.b64 	%rd18, 0;
$L__BB0_2:
	shl.b64 	%rd11, %rd18, 3;
	add.s64 	%rd12, %rd2, %rd11;
	ld.global.u64 	%rd13, [%rd12];
	add.s64 	%rd14, %rd3, %rd11;
	ld.global.u64 	%rd15, [%rd14];
	xor.b64  	%rd16, %rd15, %rd13;
	st.global.u64 	[%rd12], %rd16;
	add.s64 	%rd18, %rd18, 1;
	ld.global.u64 	%rd17, [%rd1];
	setp.gt.u64 	%p2, %rd17, %rd18;
	@%p2 bra 	$L__BB0_2;
$L__BB0_3:
	ret;

}


// ===== COMPILED SASS (sm_100) =====

	.target	sm_100

	.elftype	@"ET_EXEC"


//--------------------- .note.nv.tkinfo           --------------------------
	.section	.note.nv.tkinfo,"",@"SHT_NOTE"
	.sectionflags	@"SHF_NOTE_NV_TKINFO"
	.tkinfo
        /*0018*/ 	.word	0x00000002
        /*0030*/ 	.string	""
        /*0030*/ 	.string	"ptxas"
        /*0030*/ 	.string	"Cuda compilation tools, release 13.0, V13.0.88"
        /*0030*/ 	.string	"Build cuda_13.0.r13.0/compiler.36424714_0"
        /*0030*/ 	.string	"-arch sm_100 -m 64 "



//--------------------- .note.nv.cuinfo           --------------------------
	.section	.note.nv.cuinfo,"",@"SHT_NOTE"
	.sectionflags	@"SHF_NOTE_NV_CUINFO"
        /*0018*/ 	.short	0x0002
        /*001a*/ 	.short	0x0064
        /*001c*/ 	.short	0x0082
	.zero		2


//--------------------- .nv.info                  --------------------------
	.section	.nv.info,"",@"SHT_CUDA_INFO"
	.align	4


	//----- nvinfo : EIATTR_REGCOUNT
	.align		4
        /*0000*/ 	.byte	0x04, 0x2f
        /*0002*/ 	.short	(.L_1 - .L_0)
	.align		4
.L_0:
        /*0004*/ 	.word	index@(_Z7xor_gpuPmS_S_)
        /*0008*/ 	.word	0x0000000e


	//----- nvinfo : EIATTR_FRAME_SIZE
	.align		4
.L_1:
        /*000c*/ 	.byte	0x04, 0x11
        /*000e*/ 	.short	(.L_3 - .L_2)
	.align		4
.L_2:
        /*0010*/ 	.word	index@(_Z7xor_gpuPmS_S_)
        /*0014*/ 	.word	0x00000000


	//----- nvinfo : EIATTR_MIN_STACK_SIZE
	.align		4
.L_3:
        /*0018*/ 	.byte	0x04, 0x12
        /*001a*/ 	.short	(.L_5 - .L_4)
	.align		4
.L_4:
        /*001c*/ 	.word	index@(_Z7xor_gpuPmS_S_)
        /*0020*/ 	.word	0x00000000
.L_5:


//--------------------- .nv.compat                --------------------------
	.section	.nv.compat,"",@"SHT_CUDA_COMPAT_INFO"
	.align	4
        /*0000*/ 	.byte	0x02, 0x09, 0x00, 0x00, 0x02, 0x02, 0x01, 0x00, 0x02, 0x05, 0x05, 0x00, 0x03, 0x07, 0x01, 0x01
        /*0010*/ 	.byte	0x02, 0x03, 0x00, 0x00, 0x02, 0x06, 0x01, 0x00, 0x04, 0x0b, 0x08, 0x00, 0x09, 0x00, 0x00, 0x00
        /*0020*/ 	.byte	0x00, 0x00, 0x00, 0x00


//--------------------- .nv.info._Z7xor_gpuPmS_S_ --------------------------
	.section	.nv.info._Z7xor_gpuPmS_S_,"",@"SHT_CUDA_INFO"
	.sectionflags	@""
	.align	4


	//----- nvinfo : EIATTR_CUDA_API_VERSION
	.align		4
        /*0000*/ 	.byte	0x04, 0x37
        /*0002*/ 	.short	(.L_7 - .L_6)
.L_6:
        /*0004*/ 	.word	0x00000082


	//----- nvinfo : EIATTR_KPARAM_INFO
	.align		4
.L_7:
        /*0008*/ 	.byte	0x04, 0x17
        /*000a*/ 	.short	(.L_9 - .L_8)
.L_8:
        /*000c*/ 	.word	0x00000000
        /*0010*/ 	.short	0x0002
        /*0012*/ 	.short	0x0010
        /*0014*/ 	.byte	0x00, 0xf5, 0x21, 0x00


	//----- nvinfo : EIATTR_KPARAM_INFO
	.align		4
.L_9:
        /*0018*/ 	.byte	0x04, 0x17
        /*001a*/ 	.short	(.L_11 - .L_10)
.L_10:
        /*001c*/ 	.word	0x00000000
        /*0020*/ 	.short	0x0001
        /*0022*/ 	.short	0x0008
        /*0024*/ 	.byte	0x00, 0xf5, 0x21, 0x00


	//----- nvinfo : EIATTR_KPARAM_INFO
	.align		4
.L_11:
        /*0028*/ 	.byte	0x04, 0x17
        /*002a*/ 	.short	(.L_13 - .L_12)
.L_12:
        /*002c*/ 	.word	0x00000000
        /*0030*/ 	.short	0x0000
        /*0032*/ 	.short	0x0000
        /*0034*/ 	.byte	0x00, 0xf5, 0x21, 0x00


	//----- nvinfo : EIATTR_SPARSE_MMA_MASK
	.align		4
.L_13:
        /*0038*/ 	.byte	0x03, 0x50
        /*003a*/ 	.short	0x0000


	//----- nvinfo : EIATTR_MAXREG_COUNT
	.align		4
        /*003c*/ 	.byte	0x03, 0x1b
        /*003e*/ 	.short	0x00ff


	//----- nvinfo : EIATTR_MERCURY_ISA_VERSION
	.align		4
        /*0040*/ 	.byte	0x03, 0x5f
        /*0042*/ 	.short	0x0101


	//----- nvinfo : EIATTR_VRC_CTA_INIT_COUNT
	.align		4
        /*0044*/ 	.byte	0x02, 0x4a
	.zero		1
	.zero		1


	//----- nvinfo : EIATTR_EXIT_INSTR_OFFSETS
	.align		4
        /*0048*/ 	.byte	0x04, 0x1c
        /*004a*/ 	.short	(.L_15 - .L_14)


	//   ....[0]....
.L_14:
        /*004c*/ 	.word	0x00000060


	//   ....[1]....
        /*0050*/ 	.word	0x000001f0


	//----- nvinfo : EIATTR_CBANK_PARAM_SIZE
	.align		4
.L_15:
        /*0054*/ 	.byte	0x03, 0x19
        /*0056*/ 	.short	0x0018


	//----- nvinfo : EIATTR_PARAM_CBANK
	.align		4
        /*0058*/ 	.byte	0x04, 0x0a
        /*005a*/ 	.short	(.L_17 - .L_16)
	.align		4
.L_16:
        /*005c*/ 	.word	index@(.nv.constant0._Z7xor_gpuPmS_S_)
        /*0060*/ 	.short	0x0380
        /*0062*/ 	.short	0x0018


	//----- nvinfo : EIATTR_SW_WAR
	.align		4
.L_17:
        /*0064*/ 	.byte	0x04, 0x36
        /*0066*/ 	.short	(.L_19 - .L_18)
.L_18:
        /*0068*/ 	.word	0x00000008
.L_19:


//--------------------- .nv.callgraph             --------------------------
	.section	.nv.callgraph,"",@"SHT_CUDA_CALLGRAPH"
	.align	4
	.sectionentsize	8
	.align		4
        /*0000*/ 	.word	0x00000000
	.align		4
        /*0004*/ 	.word	0xffffffff
	.align		4
        /*0008*/ 	.word	0x00000000
	.align		4
        /*000c*/ 	.word	0xfffffffe
	.align		4
        /*0010*/ 	.word	0x00000000
	.align		4
        /*0014*/ 	.word	0xfffffffd
	.align		4
        /*0018*/ 	.word	0x00000000
	.align		4
        /*001c*/ 	.word	0xfffffffc


//--------------------- .text._Z7xor_gpuPmS_S_    --------------------------
	.section	.text._Z7xor_gpuPmS_S_,"ax",@progbits
	.align	128
        .global         _Z7xor_gpuPmS_S_
        .type           _Z7xor_gpuPmS_S_,@function
        .size           _Z7xor_gpuPmS_S_,(.L_x_2 - _Z7xor_gpuPmS_S_)
        .other          _Z7xor_gpuPmS_S_,@"STO_CUDA_ENTRY STV_DEFAULT"
_Z7xor_gpuPmS_S_:
.text._Z7xor_gpuPmS_S_:
[----:B------:R-:W-:Y:S08]  /*0000*/  LDC R1, c[0x0][0x37c] ;  /* 0x0000df00ff017b82 */ /* 0x000ff00000000800 */
[----:B------:R-:W0:Y:S01]  /*0010*/  LDC.64 R10, c[0x0][0x390] ;  /* 0x0000e400ff0a7b82 */ /* 0x000e220000000a00 */
[----:B------:R-:W0:Y:S02]  /*0020*/  LDCU.64 UR8, c[0x0][0x358] ;  /* 0x00006b00ff0877ac */ /* 0x000e240008000a00 */
[----:B0-----:R-:W2:Y:S02]  /*0030*/  LDG.E.64 R2, desc[UR8][R10.64] ;  /* 0x000000080a027981 */ /* 0x001ea4000c1e1b00 */
[----:B--2---:R-:W-:-:S04]  /*0040*/  ISETP.NE.U32.AND P0, PT, R2, RZ, PT ;  /* 0x000000ff0200720c */ /* 0x004fc80003f05070 */
[----:B------:R-:W-:-:S13]  /*0050*/  ISETP.NE.AND.EX P0, PT, R3, RZ, PT, P0 ;  /* 0x000000ff0300720c */ /* 0x000fda0003f05300 */
[----:B------:R-:W-:Y:S05]  /*0060*/  @!P0 EXIT ;  /* 0x000000000000894d */ /* 0x000fea0003800000 */
[----:B------:R-:W0:Y:S01]  /*0070*/  LDCU.128 UR12, c[0x0][0x380] ;  /* 0x00007000ff0c77ac */ /* 0x000e220008000c00 */
[----:B------:R-:W-:Y:S01]  /*0080*/  UMOV UR4, URZ ;  /* 0x000000ff00047c82 */ /* 0x000fe20008000000 */
[----:B------:R-:W-:-:S05]  /*0090*/  UMOV UR5, URZ ;  /* 0x000000ff00057c82 */ /* 0x000fca0008000000 */
.L_x_0:
[----:B------:R-:W-:Y:S02]  /*00a0*/  USHF.L.U32 UR6, UR4, 0x3, URZ ;  /* 0x0000000304067899 */ /* 0x000fe400080006ff */
[----:B------:R-:W-:Y:S02]  /*00b0*/  USHF.L.U64.HI UR7, UR4, 0x3, UR5 ;  /* 0x0000000304077899 */ /* 0x000fe40008010205 */
[----:B0-----:R-:W-:Y:S02]  /*00c0*/  UIADD3 UR10, UP1, UPT, UR6, UR14, URZ ;  /* 0x0000000e060a7290 */ /* 0x001fe4000ff3e0ff */
[----:B------:R-:W-:Y:S02]  /*00d0*/  UIADD3 UR6, UP0, UPT, UR6, UR12, URZ ;  /* 0x0000000c06067290 */ /* 0x000fe4000ff1e0ff */
[----:B------:R-:W-:Y:S02]  /*00e0*/  UIADD3.X UR11, UPT, UPT, UR7, UR15, URZ, UP1, !UPT ;  /* 0x0000000f070b7290 */ /* 0x000fe40008ffe4ff */
[----:B------:R-:W-:Y:S01]  /*00f0*/  UIADD3.X UR7, UPT, UPT, UR7, UR13, URZ, UP0, !UPT ;  /* 0x0000000d07077290 */ /* 0x000fe200087fe4ff */
[----:B------:R-:W-:-:S02]  /*0100*/  IMAD.U32 R6, RZ, RZ, UR10 ;  /* 0x0000000aff067e24 */ /* 0x000fc4000f8e00ff */
[----:B------:R-:W-:Y:S02]  /*0110*/  IMAD.U32 R2, RZ, RZ, UR6 ;  /* 0x00000006ff027e24 */ /* 0x000fe4000f8e00ff */
[----:B------:R-:W-:Y:S02]  /*0120*/  IMAD.U32 R7, RZ, RZ, UR11 ;  /* 0x0000000bff077e24 */ /* 0x000fe4000f8e00ff */
[----:B------:R-:W-:-:S04]  /*0130*/  IMAD.U32 R3, RZ, RZ, UR7 ;  /* 0x00000007ff037e24 */ /* 0x000fc8000f8e00ff */
[----:B------:R-:W2:Y:S04]  /*0140*/  LDG.E.64 R6, desc[UR8][R6.64] ;  /* 0x0000000806067981 */ /* 0x000ea8000c1e1b00 */
[----:B------:R-:W2:Y:S02]  /*0150*/  LDG.E.64 R4, desc[UR8][R2.64] ;  /* 0x0000000802047981 */ /* 0x000ea4000c1e1b00 */
[----:B--2---:R-:W-:Y:S02]  /*0160*/  LOP3.LUT R8, R6, R4, RZ, 0x3c, !PT ;  /* 0x0000000406087212 */ /* 0x004fe400078e3cff */
[----:B------:R-:W-:-:S05]  /*0170*/  LOP3.LUT R9, R7, R5, RZ, 0x3c, !PT ;  /* 0x0000000507097212 */ /* 0x000fca00078e3cff */
[----:B------:R1:W-:Y:S04]  /*0180*/  STG.E.64 desc[UR8][R2.64], R8 ;  /* 0x0000000802007986 */ /* 0x0003e8000c101b08 */
[----:B------:R-:W2:Y:S01]  /*0190*/  LDG.E.64 R4, desc[UR8][R10.64] ;  /* 0x000000080a047981 */ /* 0x000ea2000c1e1b00 */
[----:B------:R-:W-:-:S04]  /*01a0*/  UIADD3 UR4, UP0, UPT, UR4, 0x1, URZ ;  /* 0x0000000104047890 */ /* 0x000fc8000ff1e0ff */
[----:B------:R-:W-:Y:S02]  /*01b0*/  UIADD3.X UR5, UPT, UPT, URZ, UR5, URZ, UP0, !UPT ;  /* 0x00000005ff057290 */ /* 0x000fe400087fe4ff */
[----:B--2---:R-:W-:-:S04]  /*01c0*/  ISETP.GT.U32.AND P0, PT, R4, UR4, PT ;  /* 0x0000000404007c0c */ /* 0x004fc8000bf04070 */
[----:B------:R-:W-:-:S13]  /*01d0*/  ISETP.GT.U32.AND.EX P0, PT, R5, UR5, PT, P0 ;  /* 0x0000000505007c0c */ /* 0x000fda000bf04100 */
[----:B-1----:R-:W-:Y:S05]  /*01e0*/  @P0 BRA `(.L_x_0) ;  /* 0xfffffffc00ac0947 */ /* 0x002fea000383ffff */
[----:B------:R-:W-:Y:S05]  /*01f0*/  EXIT ;  /* 0x000000000000794d */ /* 0x000fea0003800000 */
.L_x_1:
[----:B------:R-:W-:-:S00]  /*0200*/  BRA `(.L_x_1) ;  /* 0xfffffffc00fc7947 */ /* 0x000fc0000383ffff */
[----:B------:R-:W-:-:S00]  /*0210*/  NOP ;  /* 0x0000000000007918 */ /* 0x000fc00000000000 */
        /* <DEDUP_REMOVED lines=14> */
.L_x_2:


//--------------------- .nv.shared.reserved.0     --------------------------
	.section	.nv.shared.reserved.0,"aw",@nobits
	.weak		__nv_reservedSMEM_offset_0_alias
	.size		__nv_reservedSMEM_offset_0_alias, 0, 64
	.other		__nv_reservedSMEM_offset_0_alias,@"STO_CUDA_RESERVED_SHARED STV_DEFAULT"
__nv_reservedSMEM_offset_0_alias:
	.zero		0
	.zero		64


//--------------------- .nv.constant0._Z7xor_gpuPmS_S_ --------------------------
	.section	.nv.constant0._Z7xor_gpuPmS_S_,"a",@progbits
	.sectionflags	@""
	.align	4
.nv.constant0._Z7xor_gpuPmS_S_:
	.zero		920


//--------------------- SYMBOLS --------------------------

	.type		.nv.reservedSmem.offset0,@object
	.size		.nv.reservedSmem.offset0,0x4
